//
// Generated by NVIDIA NVVM Compiler
//
// Compiler Build ID: CL-36424714
// Cuda compilation tools, release 13.0, V13.0.88
// Based on NVVM 20.0.0
//

.version 9.0
.target sm_100
.address_size 64

	// .globl	_Z4testv
.extern .func  (.param .b32 func_retval0) vprintf
(
	.param .b64 vprintf_param_0,
	.param .b64 vprintf_param_1
)
;
.global .align 1 .b8 $str[15] = {72, 105, 32, 67, 117, 100, 97, 32, 87, 111, 114, 108, 100, 10};

.visible .entry _Z4testv()
{
	.reg .b32 	%r<3>;
	.reg .b64 	%rd<3>;

	mov.u64 	%rd1, $str;
	cvta.global.u64 	%rd2, %rd1;
	{ // callseq 0, 0
	.param .b64 param0;
	st.param.b64 	[param0], %rd2;
	.param .b64 param1;
	st.param.b64 	[param1], 0;
	.param .b32 retval0;
	call.uni (retval0), 
	vprintf, 
	(
	param0, 
	param1
	);
	ld.param.b32 	%r1, [retval0];
	} // callseq 0
	ret;

}


// ===== COMPILED SASS (sm_100) =====

	.target	sm_100

	.elftype	@"ET_EXEC"


//--------------------- .note.nv.tkinfo           --------------------------
	.section	.note.nv.tkinfo,"",@"SHT_NOTE"
	.sectionflags	@"SHF_NOTE_NV_TKINFO"
	.tkinfo
        /*0018*/ 	.word	0x00000002
        /*0030*/ 	.string	""
        /*0030*/ 	.string	"ptxas"
        /*0030*/ 	.string	"Cuda compilation tools, release 13.0, V13.0.88"
        /*0030*/ 	.string	"Build cuda_13.0.r13.0/compiler.36424714_0"
        /*0030*/ 	.string	"-arch sm_100 -m 64 "



//--------------------- .note.nv.cuinfo           --------------------------
	.section	.note.nv.cuinfo,"",@"SHT_NOTE"
	.sectionflags	@"SHF_NOTE_NV_CUINFO"
        /*0018*/ 	.short	0x0002
        /*001a*/ 	.short	0x0064
        /*001c*/ 	.short	0x0082
	.zero		2


//--------------------- .nv.info                  --------------------------
	.section	.nv.info,"",@"SHT_CUDA_INFO"
	.align	4


	//----- nvinfo : EIATTR_REGCOUNT
	.align		4
        /*0000*/ 	.byte	0x04, 0x2f
        /*0002*/ 	.short	(.L_2 - .L_1)
	.align		4
.L_1:
        /*0004*/ 	.word	index@(_Z4testv)
        /*0008*/ 	.word	0x00000018


	//----- nvinfo : EIATTR_FRAME_SIZE
	.align		4
.L_2:
        /*000c*/ 	.byte	0x04, 0x11
        /*000e*/ 	.short	(.L_4 - .L_3)
	.align		4
.L_3:
        /*0010*/ 	.word	index@(_Z4testv)
        /*0014*/ 	.word	0x00000000


	//----- nvinfo : EIATTR_MIN_STACK_SIZE
	.align		4
.L_4:
        /*0018*/ 	.byte	0x04, 0x12
        /*001a*/ 	.short	(.L_6 - .L_5)
	.align		4
.L_5:
        /*001c*/ 	.word	index@(_Z4testv)
        /*0020*/ 	.word	0x00000000
.L_6:


//--------------------- .nv.compat                --------------------------
	.section	.nv.compat,"",@"SHT_CUDA_COMPAT_INFO"
	.align	4
        /*0000*/ 	.byte	0x02, 0x09, 0x00, 0x00, 0x02, 0x02, 0x01, 0x00, 0x02, 0x05, 0x05, 0x00, 0x03, 0x07, 0x01, 0x01
        /*0010*/ 	.byte	0x02, 0x03, 0x00, 0x00, 0x02, 0x06, 0x01, 0x00, 0x04, 0x0b, 0x08, 0x00, 0x09, 0x00, 0x00, 0x00
        /*0020*/ 	.byte	0x00, 0x00, 0x00, 0x00


//--------------------- .nv.info._Z4testv         --------------------------
	.section	.nv.info._Z4testv,"",@"SHT_CUDA_INFO"
	.sectionflags	@""
	.align	4


	//----- nvinfo : EIATTR_CUDA_API_VERSION
	.align		4
        /*0000*/ 	.byte	0x04, 0x37
        /*0002*/ 	.short	(.L_8 - .L_7)
.L_7:
        /*0004*/ 	.word	0x00000082


	//----- nvinfo : EIATTR_SPARSE_MMA_MASK
	.align		4
.L_8:
        /*0008*/ 	.byte	0x03, 0x50
        /*000a*/ 	.short	0x0000


	//----- nvinfo : EIATTR_MAXREG_COUNT
	.align		4
        /*000c*/ 	.byte	0x03, 0x1b
        /*000e*/ 	.short	0x00ff


	//----- nvinfo : EIATTR_EXTERNS
	.align		4
        /*0010*/ 	.byte	0x04, 0x0f
        /*0012*/ 	.short	(.L_10 - .L_9)


	//   ....[0]....
	.align		4
.L_9:
        /*0014*/ 	.word	index@(vprintf)


	//----- nvinfo : EIATTR_MERCURY_ISA_VERSION
	.align		4
.L_10:
        /*0018*/ 	.byte	0x03, 0x5f
        /*001a*/ 	.short	0x0101


	//----- nvinfo : EIATTR_VRC_CTA_INIT_COUNT
	.align		4
        /*001c*/ 	.byte	0x02, 0x4a
	.zero		1
	.zero		1


	//----- nvinfo : EIATTR_SYSCALL_OFFSETS
	.align		4
        /*0020*/ 	.byte	0x04, 0x46
        /*0022*/ 	.short	(.L_12 - .L_11)


	//   ....[0]....
.L_11:
        /*0024*/ 	.word	0x00000080


	//----- nvinfo : EIATTR_EXIT_INSTR_OFFSETS
	.align		4
.L_12:
        /*0028*/ 	.byte	0x04, 0x1c
        /*002a*/ 	.short	(.L_14 - .L_13)


	//   ....[0]....
.L_13:
        /*002c*/ 	.word	0x00000090


	//----- nvinfo : EIATTR_SW_WAR
	.align		4
.L_14:
        /*0030*/ 	.byte	0x04, 0x36
        /*0032*/ 	.short	(.L_16 - .L_15)
.L_15:
        /*0034*/ 	.word	0x00000008
.L_16:


//--------------------- .nv.callgraph             --------------------------
	.section	.nv.callgraph,"",@"SHT_CUDA_CALLGRAPH"
	.align	4
	.sectionentsize	8
	.align		4
        /*0000*/ 	.word	0x00000000
	.align		4
        /*0004*/ 	.word	0xffffffff
	.align		4
        /*0008*/ 	.word	index@(_Z4testv)
	.align		4
        /*000c*/ 	.word	index@(vprintf)
	.align		4
        /*0010*/ 	.word	0x00000000
	.align		4
        /*0014*/ 	.word	0xfffffffe
	.align		4
        /*0018*/ 	.word	0x00000000
	.align		4
        /*001c*/ 	.word	0xfffffffd
	.align		4
        /*0020*/ 	.word	0x00000000
	.align		4
        /*0024*/ 	.word	0xfffffffc


//--------------------- .nv.constant4             --------------------------
	.section	.nv.constant4,"a",@progbits
	.align	8
	.align		8
.nv.constant4:
        /*0000*/ 	.dword	vprintf
	.align		8
        /*0008*/ 	.dword	$str


//--------------------- .text._Z4testv            --------------------------
	.section	.text._Z4testv,"ax",@progbits
	.align	128
        .global         _Z4testv
        .type           _Z4testv,@function
        .size           _Z4testv,(.L_x_2 - _Z4testv)
        .other          _Z4testv,@"STO_CUDA_ENTRY STV_DEFAULT"
_Z4testv:
.text._Z4testv:
[----:B------:R-:W0:Y:S01]  /*0000*/  LDC R1, c[0x0][0x37c] ;  /* 0x0000df00ff017b82 */ /* 0x000e220000000800 */
[----:B------:R-:W-:Y:S01]  /*0010*/  MOV R0, 0x0 ;  /* 0x0000000000007802 */ /* 0x000fe20000000f00 */
[----:B------:R-:W1:Y:S01]  /*0020*/  LDCU.64 UR4, c[0x4][0x8] ;  /* 0x01000100ff0477ac */ /* 0x000e620008000a00 */
[----:B------:R-:W-:-:S05]  /*0030*/  CS2R R6, SRZ ;  /* 0x0000000000067805 */ /* 0x000fca000001ff00 */
[----:B------:R2:W3:Y:S01]  /*0040*/  LDC.64 R2, c[0x4][R0] ;  /* 0x0100000000027b82 */ /* 0x0004e20000000a00 */
[----:B-1----:R-:W-:Y:S02]  /*0050*/  IMAD.U32 R4, RZ, RZ, UR4 ;  /* 0x00000004ff047e24 */ /* 0x002fe4000f8e00ff */
[----:B--2---:R-:W-:-:S07]  /*0060*/  IMAD.U32 R5, RZ, RZ, UR5 ;  /* 0x00000005ff057e24 */ /* 0x004fce000f8e00ff */
[----:B------:R-:W-:-:S07]  /*0070*/  LEPC R20, `(.L_x_0) ;  /* 0x000000001014794e */ /* 0x000fce0000000000 */
[----:B0--3--:R-:W-:Y:S05]  /*0080*/  CALL.ABS.NOINC R2 ;  /* 0x0000000002007343 */ /* 0x009fea0003c00000 */
.L_x_0:
[----:B------:R-:W-:Y:S05]  /*0090*/  EXIT ;  /* 0x000000000000794d */ /* 0x000fea0003800000 */
.L_x_1:
[----:B------:R-:W-:-:S00]  /*00a0*/  BRA `(.L_x_1) ;  /* 0xfffffffc00fc7947 */ /* 0x000fc0000383ffff */
[----:B------:R-:W-:-:S00]  /*00b0*/  NOP ;  /* 0x0000000000007918 */ /* 0x000fc00000000000 */
        /* <DEDUP_REMOVED lines=12> */
.L_x_2:


//--------------------- .nv.global.init           --------------------------
	.section	.nv.global.init,"aw",@progbits
.nv.global.init:
	.type		$str,@object
	.size		$str,(.L_0 - $str)
$str:
        /*0000*/ 	.byte	0x48, 0x69, 0x20, 0x43, 0x75, 0x64, 0x61, 0x20, 0x57, 0x6f, 0x72, 0x6c, 0x64, 0x0a, 0x00
.L_0:


//--------------------- .nv.shared.reserved.0     --------------------------
	.section	.nv.shared.reserved.0,"aw",@nobits
	.weak		__nv_reservedSMEM_offset_0_alias
	.size		__nv_reservedSMEM_offset_0_alias, 0, 64
	.other		__nv_reservedSMEM_offset_0_alias,@"STO_CUDA_RESERVED_SHARED STV_DEFAULT"
__nv_reservedSMEM_offset_0_alias:
	.zero		0
	.zero		64


//--------------------- .nv.constant0._Z4testv    --------------------------
	.section	.nv.constant0._Z4testv,"a",@progbits
	.sectionflags	@""
	.align	4
.nv.constant0._Z4testv:
	.zero		896


//--------------------- SYMBOLS --------------------------

	.type		.nv.reservedSmem.offset0,@object
	.size		.nv.reservedSmem.offset0,0x4
	.type		vprintf,@function
